//
// Generated by NVIDIA NVVM Compiler
//
// Compiler Build ID: CL-36424714
// Cuda compilation tools, release 13.0, V13.0.88
// Based on NVVM 20.0.0
//

.version 9.0
.target sm_100
.address_size 64

	// .globl	_Z15coalescedkernelPfS_S_iii

.visible .entry _Z15coalescedkernelPfS_S_iii(
	.param .u64 .ptr .align 1 _Z15coalescedkernelPfS_S_iii_param_0,
	.param .u64 .ptr .align 1 _Z15coalescedkernelPfS_S_iii_param_1,
	.param .u64 .ptr .align 1 _Z15coalescedkernelPfS_S_iii_param_2,
	.param .u32 _Z15coalescedkernelPfS_S_iii_param_3,
	.param .u32 _Z15coalescedkernelPfS_S_iii_param_4,
	.param .u32 _Z15coalescedkernelPfS_S_iii_param_5
)
{
	.reg .pred 	%p<13>;
	.reg .b32 	%r<41>;
	.reg .b32 	%f<70>;
	.reg .b64 	%rd<67>;

	ld.param.u64 	%rd14, [_Z15coalescedkernelPfS_S_iii_param_0];
	ld.param.u64 	%rd15, [_Z15coalescedkernelPfS_S_iii_param_1];
	ld.param.u32 	%r18, [_Z15coalescedkernelPfS_S_iii_param_3];
	ld.param.u32 	%r19, [_Z15coalescedkernelPfS_S_iii_param_4];
	ld.param.u32 	%r17, [_Z15coalescedkernelPfS_S_iii_param_5];
	cvta.to.global.u64 	%rd1, %rd15;
	cvta.to.global.u64 	%rd2, %rd14;
	mov.u32 	%r20, %ntid.x;
	mov.u32 	%r21, %ctaid.x;
	mov.u32 	%r22, %tid.x;
	mad.lo.s32 	%r1, %r20, %r21, %r22;
	mov.u32 	%r23, %ntid.y;
	mov.u32 	%r24, %ctaid.y;
	mov.u32 	%r25, %tid.y;
	mad.lo.s32 	%r2, %r23, %r24, %r25;
	setp.ge.s32 	%p1, %r2, %r19;
	setp.ge.s32 	%p2, %r1, %r18;
	or.pred  	%p3, %p2, %p1;
	@%p3 bra 	$L__BB0_14;
	setp.lt.s32 	%p4, %r17, 1;
	mov.f32 	%f69, 0f00000000;
	@%p4 bra 	$L__BB0_13;
	mul.lo.s32 	%r3, %r17, %r2;
	and.b32  	%r4, %r17, 7;
	setp.lt.u32 	%p5, %r17, 8;
	mov.f32 	%f69, 0f00000000;
	mov.b32 	%r39, 0;
	@%p5 bra 	$L__BB0_5;
	and.b32  	%r39, %r17, 2147483640;
	neg.s32 	%r37, %r39;
	mul.wide.u32 	%rd16, %r17, 4;
	add.s64 	%rd3, %rd1, %rd16;
	mul.wide.u32 	%rd17, %r17, 8;
	add.s64 	%rd4, %rd1, %rd17;
	mul.wide.u32 	%rd18, %r17, 12;
	add.s64 	%rd5, %rd1, %rd18;
	mul.wide.u32 	%rd19, %r17, 16;
	add.s64 	%rd6, %rd1, %rd19;
	mul.wide.u32 	%rd20, %r17, 20;
	add.s64 	%rd7, %rd1, %rd20;
	mul.wide.u32 	%rd21, %r17, 24;
	add.s64 	%rd8, %rd1, %rd21;
	mul.wide.u32 	%rd22, %r17, 28;
	add.s64 	%rd9, %rd1, %rd22;
	mul.wide.u32 	%rd23, %r3, 4;
	add.s64 	%rd24, %rd23, %rd2;
	add.s64 	%rd66, %rd24, 16;
	mov.f32 	%f69, 0f00000000;
	mov.u32 	%r36, %r1;
$L__BB0_4:
	.pragma "nounroll";
	mul.wide.s32 	%rd25, %r36, 4;
	add.s64 	%rd26, %rd3, %rd25;
	add.s64 	%rd27, %rd4, %rd25;
	add.s64 	%rd28, %rd5, %rd25;
	add.s64 	%rd29, %rd6, %rd25;
	add.s64 	%rd30, %rd7, %rd25;
	add.s64 	%rd31, %rd8, %rd25;
	add.s64 	%rd32, %rd9, %rd25;
	add.s64 	%rd33, %rd1, %rd25;
	ld.global.f32 	%f17, [%rd66+-16];
	ld.global.f32 	%f18, [%rd33];
	fma.rn.f32 	%f19, %f17, %f18, %f69;
	ld.global.f32 	%f20, [%rd66+-12];
	ld.global.f32 	%f21, [%rd26];
	fma.rn.f32 	%f22, %f20, %f21, %f19;
	ld.global.f32 	%f23, [%rd66+-8];
	ld.global.f32 	%f24, [%rd27];
	fma.rn.f32 	%f25, %f23, %f24, %f22;
	ld.global.f32 	%f26, [%rd66+-4];
	ld.global.f32 	%f27, [%rd28];
	fma.rn.f32 	%f28, %f26, %f27, %f25;
	ld.global.f32 	%f29, [%rd66];
	ld.global.f32 	%f30, [%rd29];
	fma.rn.f32 	%f31, %f29, %f30, %f28;
	ld.global.f32 	%f32, [%rd66+4];
	ld.global.f32 	%f33, [%rd30];
	fma.rn.f32 	%f34, %f32, %f33, %f31;
	ld.global.f32 	%f35, [%rd66+8];
	ld.global.f32 	%f36, [%rd31];
	fma.rn.f32 	%f37, %f35, %f36, %f34;
	ld.global.f32 	%f38, [%rd66+12];
	ld.global.f32 	%f39, [%rd32];
	fma.rn.f32 	%f69, %f38, %f39, %f37;
	add.s32 	%r37, %r37, 8;
	shl.b32 	%r27, %r17, 3;
	add.s32 	%r36, %r36, %r27;
	add.s64 	%rd66, %rd66, 32;
	setp.ne.s32 	%p6, %r37, 0;
	@%p6 bra 	$L__BB0_4;
$L__BB0_5:
	setp.eq.s32 	%p7, %r4, 0;
	@%p7 bra 	$L__BB0_13;
	and.b32  	%r12, %r17, 3;
	setp.lt.u32 	%p8, %r4, 4;
	@%p8 bra 	$L__BB0_8;
	add.s32 	%r28, %r39, %r3;
	mul.wide.u32 	%rd34, %r28, 4;
	add.s64 	%rd35, %rd2, %rd34;
	ld.global.f32 	%f41, [%rd35];
	mad.lo.s32 	%r29, %r39, %r17, %r1;
	mul.wide.s32 	%rd36, %r29, 4;
	add.s64 	%rd37, %rd1, %rd36;
	ld.global.f32 	%f42, [%rd37];
	fma.rn.f32 	%f43, %f41, %f42, %f69;
	cvt.u64.u32 	%rd38, %r3;
	cvt.u64.u32 	%rd39, %r39;
	add.s64 	%rd40, %rd39, %rd38;
	shl.b64 	%rd41, %rd40, 2;
	add.s64 	%rd42, %rd2, %rd41;
	ld.global.f32 	%f44, [%rd42+4];
	mul.wide.u32 	%rd43, %r17, 4;
	add.s64 	%rd44, %rd37, %rd43;
	ld.global.f32 	%f45, [%rd44];
	fma.rn.f32 	%f46, %f44, %f45, %f43;
	ld.global.f32 	%f47, [%rd42+8];
	add.s64 	%rd45, %rd44, %rd43;
	ld.global.f32 	%f48, [%rd45];
	fma.rn.f32 	%f49, %f47, %f48, %f46;
	ld.global.f32 	%f50, [%rd42+12];
	add.s64 	%rd46, %rd45, %rd43;
	ld.global.f32 	%f51, [%rd46];
	fma.rn.f32 	%f69, %f50, %f51, %f49;
	add.s32 	%r39, %r39, 4;
$L__BB0_8:
	setp.eq.s32 	%p9, %r12, 0;
	@%p9 bra 	$L__BB0_13;
	setp.eq.s32 	%p10, %r12, 1;
	@%p10 bra 	$L__BB0_11;
	add.s32 	%r30, %r39, %r3;
	mul.wide.u32 	%rd47, %r30, 4;
	add.s64 	%rd48, %rd2, %rd47;
	ld.global.f32 	%f53, [%rd48];
	mad.lo.s32 	%r31, %r39, %r17, %r1;
	mul.wide.s32 	%rd49, %r31, 4;
	add.s64 	%rd50, %rd1, %rd49;
	ld.global.f32 	%f54, [%rd50];
	fma.rn.f32 	%f55, %f53, %f54, %f69;
	cvt.u64.u32 	%rd51, %r3;
	cvt.u64.u32 	%rd52, %r39;
	add.s64 	%rd53, %rd52, %rd51;
	shl.b64 	%rd54, %rd53, 2;
	add.s64 	%rd55, %rd2, %rd54;
	ld.global.f32 	%f56, [%rd55+4];
	mul.wide.u32 	%rd56, %r17, 4;
	add.s64 	%rd57, %rd50, %rd56;
	ld.global.f32 	%f57, [%rd57];
	fma.rn.f32 	%f69, %f56, %f57, %f55;
	add.s32 	%r39, %r39, 2;
$L__BB0_11:
	and.b32  	%r32, %r17, 1;
	setp.eq.b32 	%p11, %r32, 1;
	not.pred 	%p12, %p11;
	@%p12 bra 	$L__BB0_13;
	add.s32 	%r33, %r39, %r3;
	mul.wide.u32 	%rd58, %r33, 4;
	add.s64 	%rd59, %rd2, %rd58;
	ld.global.f32 	%f58, [%rd59];
	mad.lo.s32 	%r34, %r39, %r17, %r1;
	mul.wide.s32 	%rd60, %r34, 4;
	add.s64 	%rd61, %rd1, %rd60;
	ld.global.f32 	%f59, [%rd61];
	fma.rn.f32 	%f69, %f58, %f59, %f69;
$L__BB0_13:
	ld.param.u64 	%rd65, [_Z15coalescedkernelPfS_S_iii_param_2];
	mad.lo.s32 	%r35, %r17, %r2, %r1;
	cvta.to.global.u64 	%rd62, %rd65;
	mul.wide.s32 	%rd63, %r35, 4;
	add.s64 	%rd64, %rd62, %rd63;
	ld.global.f32 	%f60, [%rd64];
	fma.rn.f32 	%f61, %f60, 0f00000000, %f69;
	st.global.f32 	[%rd64], %f61;
$L__BB0_14:
	ret;

}


// ===== COMPILED SASS (sm_100) =====

	.target	sm_100

	.elftype	@"ET_EXEC"


//--------------------- .note.nv.tkinfo           --------------------------
	.section	.note.nv.tkinfo,"",@"SHT_NOTE"
	.sectionflags	@"SHF_NOTE_NV_TKINFO"
	.tkinfo
        /*0018*/ 	.word	0x00000002
        /*0030*/ 	.string	""
        /*0030*/ 	.string	"ptxas"
        /*0030*/ 	.string	"Cuda compilation tools, release 13.0, V13.0.88"
        /*0030*/ 	.string	"Build cuda_13.0.r13.0/compiler.36424714_0"
        /*0030*/ 	.string	"-arch sm_100 -m 64 "



//--------------------- .note.nv.cuinfo           --------------------------
	.section	.note.nv.cuinfo,"",@"SHT_NOTE"
	.sectionflags	@"SHF_NOTE_NV_CUINFO"
        /*0018*/ 	.short	0x0002
        /*001a*/ 	.short	0x0064
        /*001c*/ 	.short	0x0082
	.zero		2


//--------------------- .nv.info                  --------------------------
	.section	.nv.info,"",@"SHT_CUDA_INFO"
	.align	4


	//----- nvinfo : EIATTR_REGCOUNT
	.align		4
        /*0000*/ 	.byte	0x04, 0x2f
        /*0002*/ 	.short	(.L_1 - .L_0)
	.align		4
.L_0:
        /*0004*/ 	.word	index@(_Z15coalescedkernelPfS_S_iii)
        /*0008*/ 	.word	0x0000001e


	//----- nvinfo : EIATTR_FRAME_SIZE
	.align		4
.L_1:
        /*000c*/ 	.byte	0x04, 0x11
        /*000e*/ 	.short	(.L_3 - .L_2)
	.align		4
.L_2:
        /*0010*/ 	.word	index@(_Z15coalescedkernelPfS_S_iii)
        /*0014*/ 	.word	0x00000000


	//----- nvinfo : EIATTR_MIN_STACK_SIZE
	.align		4
.L_3:
        /*0018*/ 	.byte	0x04, 0x12
        /*001a*/ 	.short	(.L_5 - .L_4)
	.align		4
.L_4:
        /*001c*/ 	.word	index@(_Z15coalescedkernelPfS_S_iii)
        /*0020*/ 	.word	0x00000000
.L_5:


//--------------------- .nv.compat                --------------------------
	.section	.nv.compat,"",@"SHT_CUDA_COMPAT_INFO"
	.align	4
        /*0000*/ 	.byte	0x02, 0x09, 0x00, 0x00, 0x02, 0x02, 0x01, 0x00, 0x02, 0x05, 0x05, 0x00, 0x03, 0x07, 0x01, 0x01
        /*0010*/ 	.byte	0x02, 0x03, 0x00, 0x00, 0x02, 0x06, 0x01, 0x00, 0x04, 0x0b, 0x08, 0x00, 0x09, 0x00, 0x00, 0x00
        /*0020*/ 	.byte	0x00, 0x00, 0x00, 0x00


//--------------------- .nv.info._Z15coalescedkernelPfS_S_iii --------------------------
	.section	.nv.info._Z15coalescedkernelPfS_S_iii,"",@"SHT_CUDA_INFO"
	.sectionflags	@""
	.align	4


	//----- nvinfo : EIATTR_CUDA_API_VERSION
	.align		4
        /*0000*/ 	.byte	0x04, 0x37
        /*0002*/ 	.short	(.L_7 - .L_6)
.L_6:
        /*0004*/ 	.word	0x00000082


	//----- nvinfo : EIATTR_KPARAM_INFO
	.align		4
.L_7:
        /*0008*/ 	.byte	0x04, 0x17
        /*000a*/ 	.short	(.L_9 - .L_8)
.L_8:
        /*000c*/ 	.word	0x00000000
        /*0010*/ 	.short	0x0005
        /*0012*/ 	.short	0x0020
        /*0014*/ 	.byte	0x00, 0xf0, 0x11, 0x00


	//----- nvinfo : EIATTR_KPARAM_INFO
	.align		4
.L_9:
        /*0018*/ 	.byte	0x04, 0x17
        /*001a*/ 	.short	(.L_11 - .L_10)
.L_10:
        /*001c*/ 	.word	0x00000000
        /*0020*/ 	.short	0x0004
        /*0022*/ 	.short	0x001c
        /*0024*/ 	.byte	0x00, 0xf0, 0x11, 0x00


	//----- nvinfo : EIATTR_KPARAM_INFO
	.align		4
.L_11:
        /*0028*/ 	.byte	0x04, 0x17
        /*002a*/ 	.short	(.L_13 - .L_12)
.L_12:
        /*002c*/ 	.word	0x00000000
        /*0030*/ 	.short	0x0003
        /*0032*/ 	.short	0x0018
        /*0034*/ 	.byte	0x00, 0xf0, 0x11, 0x00


	//----- nvinfo : EIATTR_KPARAM_INFO
	.align		4
.L_13:
        /*0038*/ 	.byte	0x04, 0x17
        /*003a*/ 	.short	(.L_15 - .L_14)
.L_14:
        /*003c*/ 	.word	0x00000000
        /*0040*/ 	.short	0x0002
        /*0042*/ 	.short	0x0010
        /*0044*/ 	.byte	0x00, 0xf5, 0x21, 0x00


	//----- nvinfo : EIATTR_KPARAM_INFO
	.align		4
.L_15:
        /*0048*/ 	.byte	0x04, 0x17
        /*004a*/ 	.short	(.L_17 - .L_16)
.L_16:
        /*004c*/ 	.word	0x00000000
        /*0050*/ 	.short	0x0001
        /*0052*/ 	.short	0x0008
        /*0054*/ 	.byte	0x00, 0xf5, 0x21, 0x00


	//----- nvinfo : EIATTR_KPARAM_INFO
	.align		4
.L_17:
        /*0058*/ 	.byte	0x04, 0x17
        /*005a*/ 	.short	(.L_19 - .L_18)
.L_18:
        /*005c*/ 	.word	0x00000000
        /*0060*/ 	.short	0x0000
        /*0062*/ 	.short	0x0000
        /*0064*/ 	.byte	0x00, 0xf5, 0x21, 0x00


	//----- nvinfo : EIATTR_SPARSE_MMA_MASK
	.align		4
.L_19:
        /*0068*/ 	.byte	0x03, 0x50
        /*006a*/ 	.short	0x0000


	//----- nvinfo : EIATTR_MAXREG_COUNT
	.align		4
        /*006c*/ 	.byte	0x03, 0x1b
        /*006e*/ 	.short	0x00ff


	//----- nvinfo : EIATTR_MERCURY_ISA_VERSION
	.align		4
        /*0070*/ 	.byte	0x03, 0x5f
        /*0072*/ 	.short	0x0101


	//----- nvinfo : EIATTR_VRC_CTA_INIT_COUNT
	.align		4
        /*0074*/ 	.byte	0x02, 0x4a
	.zero		1
	.zero		1


	//----- nvinfo : EIATTR_EXIT_INSTR_OFFSETS
	.align		4
        /*0078*/ 	.byte	0x04, 0x1c
        /*007a*/ 	.short	(.L_21 - .L_20)


	//   ....[0]....
.L_20:
        /*007c*/ 	.word	0x000000c0


	//   ....[1]....
        /*0080*/ 	.word	0x00000b10


	//----- nvinfo : EIATTR_CBANK_PARAM_SIZE
	.align		4
.L_21:
        /*0084*/ 	.byte	0x03, 0x19
        /*0086*/ 	.short	0x0024


	//----- nvinfo : EIATTR_PARAM_CBANK
	.align		4
        /*0088*/ 	.byte	0x04, 0x0a
        /*008a*/ 	.short	(.L_23 - .L_22)
	.align		4
.L_22:
        /*008c*/ 	.word	index@(.nv.constant0._Z15coalescedkernelPfS_S_iii)
        /*0090*/ 	.short	0x0380
        /*0092*/ 	.short	0x0024


	//----- nvinfo : EIATTR_SW_WAR
	.align		4
.L_23:
        /*0094*/ 	.byte	0x04, 0x36
        /*0096*/ 	.short	(.L_25 - .L_24)
.L_24:
        /*0098*/ 	.word	0x00000008
.L_25:


//--------------------- .nv.callgraph             --------------------------
	.section	.nv.callgraph,"",@"SHT_CUDA_CALLGRAPH"
	.align	4
	.sectionentsize	8
	.align		4
        /*0000*/ 	.word	0x00000000
	.align		4
        /*0004*/ 	.word	0xffffffff
	.align		4
        /*0008*/ 	.word	0x00000000
	.align		4
        /*000c*/ 	.word	0xfffffffe
	.align		4
        /*0010*/ 	.word	0x00000000
	.align		4
        /*0014*/ 	.word	0xfffffffd
	.align		4
        /*0018*/ 	.word	0x00000000
	.align		4
        /*001c*/ 	.word	0xfffffffc


//--------------------- .text._Z15coalescedkernelPfS_S_iii --------------------------
	.section	.text._Z15coalescedkernelPfS_S_iii,"ax",@progbits
	.align	128
        .global         _Z15coalescedkernelPfS_S_iii
        .type           _Z15coalescedkernelPfS_S_iii,@function
        .size           _Z15coalescedkernelPfS_S_iii,(.L_x_5 - _Z15coalescedkernelPfS_S_iii)
        .other          _Z15coalescedkernelPfS_S_iii,@"STO_CUDA_ENTRY STV_DEFAULT"
_Z15coalescedkernelPfS_S_iii:
.text._Z15coalescedkernelPfS_S_iii:
[----:B------:R-:W-:Y:S01]  /*0000*/  LDC R1, c[0x0][0x37c] ;  /* 0x0000df00ff017b82 */ /* 0x000fe20000000800 */
[----:B------:R-:W0:Y:S01]  /*0010*/  S2R R12, SR_CTAID.Y ;  /* 0x00000000000c7919 */ /* 0x000e220000002600 */
[----:B------:R-:W1:Y:S01]  /*0020*/  LDCU UR4, c[0x0][0x360] ;  /* 0x00006c00ff0477ac */ /* 0x000e620008000800 */
[----:B------:R-:W0:Y:S01]  /*0030*/  S2R R3, SR_TID.Y ;  /* 0x0000000000037919 */ /* 0x000e220000002200 */
[----:B------:R-:W0:Y:S01]  /*0040*/  LDCU UR5, c[0x0][0x364] ;  /* 0x00006c80ff0577ac */ /* 0x000e220008000800 */
[----:B------:R-:W1:Y:S01]  /*0050*/  S2R R13, SR_CTAID.X ;  /* 0x00000000000d7919 */ /* 0x000e620000002500 */
[----:B------:R-:W2:Y:S01]  /*0060*/  LDCU.64 UR6, c[0x0][0x398] ;  /* 0x00007300ff0677ac */ /* 0x000ea20008000a00 */
[----:B------:R-:W1:Y:S01]  /*0070*/  S2R R0, SR_TID.X ;  /* 0x0000000000007919 */ /* 0x000e620000002100 */
[----:B0-----:R-:W-:-:S05]  /*0080*/  IMAD R12, R12, UR5, R3 ;  /* 0x000000050c0c7c24 */ /* 0x001fca000f8e0203 */
[----:B--2---:R-:W-:Y:S01]  /*0090*/  ISETP.GE.AND P0, PT, R12, UR7, PT ;  /* 0x000000070c007c0c */ /* 0x004fe2000bf06270 */
[----:B-1----:R-:W-:-:S05]  /*00a0*/  IMAD R13, R13, UR4, R0 ;  /* 0x000000040d0d7c24 */ /* 0x002fca000f8e0200 */
[----:B------:R-:W-:-:S13]  /*00b0*/  ISETP.GE.OR P0, PT, R13, UR6, P0 ;  /* 0x000000060d007c0c */ /* 0x000fda0008706670 */
[----:B------:R-:W-:Y:S05]  /*00c0*/  @P0 EXIT ;  /* 0x000000000000094d */ /* 0x000fea0003800000 */
[----:B------:R-:W0:Y:S01]  /*00d0*/  LDCU UR18, c[0x0][0x3a0] ;  /* 0x00007400ff1277ac */ /* 0x000e220008000800 */
[----:B------:R-:W-:Y:S01]  /*00e0*/  HFMA2 R0, -RZ, RZ, 0, 0 ;  /* 0x00000000ff007431 */ /* 0x000fe200000001ff */
[----:B------:R-:W1:Y:S01]  /*00f0*/  LDCU.64 UR16, c[0x0][0x358] ;  /* 0x00006b00ff1077ac */ /* 0x000e620008000a00 */
[----:B0-----:R-:W-:-:S09]  /*0100*/  UISETP.GE.AND UP0, UPT, UR18, 0x1, UPT ;  /* 0x000000011200788c */ /* 0x001fd2000bf06270 */
[----:B-1----:R-:W-:Y:S05]  /*0110*/  BRA.U !UP0, `(.L_x_0) ;  /* 0x0000000908647547 */ /* 0x002fea000b800000 */
[----:B------:R-:W-:Y:S02]  /*0120*/  UISETP.GE.U32.AND UP1, UPT, UR18, 0x8, UPT ;  /* 0x000000081200788c */ /* 0x000fe4000bf26070 */
[----:B------:R-:W-:Y:S01]  /*0130*/  IMAD R5, R12, UR18, RZ ;  /* 0x000000120c057c24 */ /* 0x000fe2000f8e02ff */
[----:B------:R-:W-:Y:S01]  /*0140*/  ULOP3.LUT UR19, UR18, 0x7, URZ, 0xc0, !UPT ;  /* 0x0000000712137892 */ /* 0x000fe2000f8ec0ff */
[----:B------:R-:W-:Y:S01]  /*0150*/  MOV R0, RZ ;  /* 0x000000ff00007202 */ /* 0x000fe20000000f00 */
[----:B------:R-:W-:Y:S02]  /*0160*/  UMOV UR4, URZ ;  /* 0x000000ff00047c82 */ /* 0x000fe40008000000 */
[----:B------:R-:W-:Y:S02]  /*0170*/  UISETP.NE.AND UP0, UPT, UR19, URZ, UPT ;  /* 0x000000ff1300728c */ /* 0x000fe4000bf05270 */
[----:B------:R-:W-:Y:S09]  /*0180*/  BRA.U !UP1, `(.L_x_1) ;  /* 0x0000000509087547 */ /* 0x000ff2000b800000 */
[----:B------:R-:W0:Y:S01]  /*0190*/  LDCU.128 UR20, c[0x0][0x380] ;  /* 0x00007000ff1477ac */ /* 0x000e220008000c00 */
[----:B------:R-:W-:Y:S02]  /*01a0*/  MOV R0, RZ ;  /* 0x000000ff00007202 */ /* 0x000fe40000000f00 */
[----:B------:R-:W-:Y:S01]  /*01b0*/  MOV R14, R13 ;  /* 0x0000000d000e7202 */ /* 0x000fe20000000f00 */
[----:B------:R-:W-:-:S04]  /*01c0*/  ULOP3.LUT UR4, UR18, 0x7ffffff8, URZ, 0xc0, !UPT ;  /* 0x7ffffff812047892 */ /* 0x000fc8000f8ec0ff */
[----:B------:R-:W-:Y:S01]  /*01d0*/  UIADD3 UR5, UPT, UPT, -UR4, URZ, URZ ;  /* 0x000000ff04057290 */ /* 0x000fe2000fffe1ff */
[----:B0-----:R-:W-:Y:S01]  /*01e0*/  MOV R2, UR20 ;  /* 0x0000001400027c02 */ /* 0x001fe20008000f00 */
[----:B------:R-:W-:Y:S01]  /*01f0*/  UIMAD.WIDE.U32 UR6, UR18, 0xc, UR22 ;  /* 0x0000000c120678a5 */ /* 0x000fe2000f8e0016 */
[----:B------:R-:W-:Y:S01]  /*0200*/  MOV R3, UR21 ;  /* 0x0000001500037c02 */ /* 0x000fe20008000f00 */
[----:B------:R-:W-:Y:S02]  /*0210*/  UIMAD.WIDE.U32 UR8, UR18, 0x10, UR22 ;  /* 0x00000010120878a5 */ /* 0x000fe4000f8e0016 */
[----:B------:R-:W-:Y:S01]  /*0220*/  UIMAD.WIDE.U32 UR10, UR18, 0x14, UR22 ;  /* 0x00000014120a78a5 */ /* 0x000fe2000f8e0016 */
[----:B------:R-:W-:Y:S01]  /*0230*/  IMAD.WIDE.U32 R2, R5, 0x4, R2 ;  /* 0x0000000405027825 */ /* 0x000fe200078e0002 */
[----:B------:R-:W-:Y:S02]  /*0240*/  UIMAD.WIDE.U32 UR12, UR18, 0x18, UR22 ;  /* 0x00000018120c78a5 */ /* 0x000fe4000f8e0016 */
[----:B------:R-:W-:Y:S01]  /*0250*/  UIMAD.WIDE.U32 UR14, UR18, 0x1c, UR22 ;  /* 0x0000001c120e78a5 */ /* 0x000fe2000f8e0016 */
[----:B------:R-:W-:-:S04]  /*0260*/  IADD3 R2, P0, PT, R2, 0x10, RZ ;  /* 0x0000001002027810 */ /* 0x000fc80007f1e0ff */
[----:B------:R-:W-:-:S09]  /*0270*/  IADD3.X R3, PT, PT, RZ, R3, RZ, P0, !PT ;  /* 0x00000003ff037210 */ /* 0x000fd200007fe4ff */
.L_x_2:
[----:B------:R-:W-:Y:S01]  /*0280*/  HFMA2 R23, -RZ, RZ, 0, 2.384185791015625e-07 ;  /* 0x00000004ff177431 */ /* 0x000fe200000001ff */
[----:B------:R-:W-:Y:S01]  /*0290*/  UIMAD.WIDE.U32 UR24, UR18, 0x4, UR22 ;  /* 0x00000004121878a5 */ /* 0x000fe2000f8e0016 */
[----:B------:R-:W2:Y:S01]  /*02a0*/  LDG.E R21, desc[UR16][R2.64+-0x10] ;  /* 0xfffff01002157981 */ /* 0x000ea2000c1e1900 */
[----:B------:R-:W-:Y:S01]  /*02b0*/  UIMAD.WIDE.U32 UR20, UR18, 0x8, UR22 ;  /* 0x00000008121478a5 */ /* 0x000fe2000f8e0016 */
[----:B------:R-:W-:Y:S01]  /*02c0*/  HFMA2 R5, -RZ, RZ, 0, 2.384185791015625e-07 ;  /* 0x00000004ff057431 */ /* 0x000fe200000001ff */
[----:B------:R-:W-:Y:S01]  /*02d0*/  MOV R11, 0x4 ;  /* 0x00000004000b7802 */ /* 0x000fe20000000f00 */
[----:B------:R-:W3:Y:S01]  /*02e0*/  LDG.E R19, desc[UR16][R2.64+-0xc] ;  /* 0xfffff41002137981 */ /* 0x000ee2000c1e1900 */
[----:B------:R-:W-:Y:S01]  /*02f0*/  MOV R8, UR24 ;  /* 0x0000001800087c02 */ /* 0x000fe20008000f00 */
[----:B------:R-:W-:Y:S01]  /*0300*/  IMAD.U32 R9, RZ, RZ, UR25 ;  /* 0x00000019ff097e24 */ /* 0x000fe2000f8e00ff */
[----:B------:R-:W-:Y:S01]  /*0310*/  MOV R24, UR20 ;  /* 0x0000001400187c02 */ /* 0x000fe20008000f00 */
[C---:B------:R-:W-:Y:S01]  /*0320*/  IMAD.WIDE R22, R14.reuse, R23, UR22 ;  /* 0x000000160e167e25 */ /* 0x040fe2000f8e0217 */
[----:B------:R-:W-:Y:S01]  /*0330*/  MOV R25, UR21 ;  /* 0x0000001500197c02 */ /* 0x000fe20008000f00 */
[----:B------:R-:W4:Y:S02]  /*0340*/  LDG.E R17, desc[UR16][R2.64+-0x8] ;  /* 0xfffff81002117981 */ /* 0x000f24000c1e1900 */
[----:B------:R-:W-:-:S02]  /*0350*/  IMAD.WIDE R8, R14, 0x4, R8 ;  /* 0x000000040e087825 */ /* 0x000fc400078e0208 */
[----:B------:R-:W2:Y:S02]  /*0360*/  LDG.E R22, desc[UR16][R22.64] ;  /* 0x0000001016167981 */ /* 0x000ea4000c1e1900 */
[C---:B------:R-:W-:Y:S02]  /*0370*/  IMAD.WIDE R24, R14.reuse, 0x4, R24 ;  /* 0x000000040e187825 */ /* 0x040fe400078e0218 */
[----:B------:R0:W3:Y:S02]  /*0380*/  LDG.E R20, desc[UR16][R8.64] ;  /* 0x0000001008147981 */ /* 0x0000e4000c1e1900 */
[C---:B------:R-:W-:Y:S01]  /*0390*/  IMAD.WIDE R10, R14.reuse, R11, UR6 ;  /* 0x000000060e0a7e25 */ /* 0x040fe2000f8e020b */
[----:B------:R-:W-:Y:S01]  /*03a0*/  MOV R7, 0x4 ;  /* 0x0000000400077802 */ /* 0x000fe20000000f00 */
[----:B------:R-:W4:Y:S02]  /*03b0*/  LDG.E R18, desc[UR16][R24.64] ;  /* 0x0000001018127981 */ /* 0x000f24000c1e1900 */
[----:B------:R-:W-:-:S02]  /*03c0*/  IMAD.WIDE R4, R14, R5, UR8 ;  /* 0x000000080e047e25 */ /* 0x000fc4000f8e0205 */
[----:B------:R1:W5:Y:S02]  /*03d0*/  LDG.E R16, desc[UR16][R10.64] ;  /* 0x000000100a107981 */ /* 0x000364000c1e1900 */
[----:B0-----:R-:W-:Y:S02]  /*03e0*/  HFMA2 R9, -RZ, RZ, 0, 2.384185791015625e-07 ;  /* 0x00000004ff097431 */ /* 0x001fe400000001ff */
[----:B------:R-:W5:Y:S01]  /*03f0*/  LDG.E R15, desc[UR16][R2.64+-0x4] ;  /* 0xfffffc10020f7981 */ /* 0x000f62000c1e1900 */
[----:B------:R-:W-:-:S03]  /*0400*/  IMAD.WIDE R6, R14, R7, UR10 ;  /* 0x0000000a0e067e25 */ /* 0x000fc6000f8e0207 */
[----:B------:R0:W5:Y:S01]  /*0410*/  LDG.E R4, desc[UR16][R4.64] ;  /* 0x0000001004047981 */ /* 0x000162000c1e1900 */
[----:B------:R-:W-:-:S03]  /*0420*/  IMAD.MOV.U32 R27, RZ, RZ, 0x4 ;  /* 0x00000004ff1b7424 */ /* 0x000fc600078e00ff */
[----:B------:R-:W5:Y:S01]  /*0430*/  LDG.E R23, desc[UR16][R2.64] ;  /* 0x0000001002177981 */ /* 0x000f62000c1e1900 */
[----:B------:R-:W-:-:S03]  /*0440*/  IMAD.WIDE R8, R14, R9, UR12 ;  /* 0x0000000c0e087e25 */ /* 0x000fc6000f8e0209 */
[----:B------:R-:W5:Y:S01]  /*0450*/  LDG.E R7, desc[UR16][R6.64] ;  /* 0x0000001006077981 */ /* 0x000f62000c1e1900 */
[----:B-1----:R-:W-:-:S03]  /*0460*/  IMAD.WIDE R10, R14, R27, UR14 ;  /* 0x0000000e0e0a7e25 */ /* 0x002fc6000f8e021b */
[----:B------:R-:W5:Y:S04]  /*0470*/  LDG.E R24, desc[UR16][R2.64+0x4] ;  /* 0x0000041002187981 */ /* 0x000f68000c1e1900 */
[----:B------:R-:W5:Y:S04]  /*0480*/  LDG.E R8, desc[UR16][R8.64] ;  /* 0x0000001008087981 */ /* 0x000f68000c1e1900 */
[----:B------:R-:W5:Y:S04]  /*0490*/  LDG.E R25, desc[UR16][R2.64+0x8] ;  /* 0x0000081002197981 */ /* 0x000f68000c1e1900 */
[----:B------:R-:W5:Y:S04]  /*04a0*/  LDG.E R10, desc[UR16][R10.64] ;  /* 0x000000100a0a7981 */ /* 0x000f68000c1e1900 */
[----:B------:R1:W5:Y:S01]  /*04b0*/  LDG.E R27, desc[UR16][R2.64+0xc] ;  /* 0x00000c10021b7981 */ /* 0x000362000c1e1900 */
[----:B------:R-:W-:-:S04]  /*04c0*/  UIADD3 UR5, UPT, UPT, UR5, 0x8, URZ ;  /* 0x0000000805057890 */ /* 0x000fc8000fffe0ff */
[----:B------:R-:W-:Y:S01]  /*04d0*/  UISETP.NE.AND UP1, UPT, UR5, URZ, UPT ;  /* 0x000000ff0500728c */ /* 0x000fe2000bf25270 */
[----:B0-----:R-:W-:Y:S02]  /*04e0*/  MOV R5, UR18 ;  /* 0x0000001200057c02 */ /* 0x001fe40008000f00 */
[----:B-1----:R-:W-:Y:S02]  /*04f0*/  IADD3 R2, P0, PT, R2, 0x20, RZ ;  /* 0x0000002002027810 */ /* 0x002fe40007f1e0ff */
[----:B------:R-:W-:Y:S02]  /*0500*/  LEA R14, R5, R14, 0x3 ;  /* 0x0000000e050e7211 */ /* 0x000fe400078e18ff */
[----:B------:R-:W-:Y:S01]  /*0510*/  IADD3.X R3, PT, PT, RZ, R3, RZ, P0, !PT ;  /* 0x00000003ff037210 */ /* 0x000fe200007fe4ff */
[----:B--2---:R-:W-:-:S04]  /*0520*/  FFMA R22, R21, R22, R0 ;  /* 0x0000001615167223 */ /* 0x004fc80000000000 */
[----:B---3--:R-:W-:-:S04]  /*0530*/  FFMA R20, R19, R20, R22 ;  /* 0x0000001413147223 */ /* 0x008fc80000000016 */
[----:B----4-:R-:W-:-:S04]  /*0540*/  FFMA R18, R17, R18, R20 ;  /* 0x0000001211127223 */ /* 0x010fc80000000014 */
[----:B-----5:R-:W-:-:S04]  /*0550*/  FFMA R16, R15, R16, R18 ;  /* 0x000000100f107223 */ /* 0x020fc80000000012 */
[----:B------:R-:W-:-:S04]  /*0560*/  FFMA R23, R23, R4, R16 ;  /* 0x0000000417177223 */ /* 0x000fc80000000010 */
[----:B------:R-:W-:-:S04]  /*0570*/  FFMA R24, R24, R7, R23 ;  /* 0x0000000718187223 */ /* 0x000fc80000000017 */
[----:B------:R-:W-:-:S04]  /*0580*/  FFMA R8, R25, R8, R24 ;  /* 0x0000000819087223 */ /* 0x000fc80000000018 */
[----:B------:R-:W-:Y:S01]  /*0590*/  FFMA R0, R27, R10, R8 ;  /* 0x0000000a1b007223 */ /* 0x000fe20000000008 */
[----:B------:R-:W-:Y:S06]  /*05a0*/  BRA.U UP1, `(.L_x_2) ;  /* 0xfffffffd01347547 */ /* 0x000fec000b83ffff */
.L_x_1:
[----:B------:R-:W-:Y:S05]  /*05b0*/  BRA.U !UP0, `(.L_x_0) ;  /* 0x00000005083c7547 */ /* 0x000fea000b800000 */
[----:B------:R-:W-:Y:S01]  /*05c0*/  UISETP.GE.U32.AND UP0, UPT, UR19, 0x4, UPT ;  /* 0x000000041300788c */ /* 0x000fe2000bf06070 */
[----:B------:R-:W-:Y:S01]  /*05d0*/  IMAD R2, R12, UR18, RZ ;  /* 0x000000120c027c24 */ /* 0x000fe2000f8e02ff */
[----:B------:R-:W-:-:S04]  /*05e0*/  ULOP3.LUT UR5, UR18, 0x3, URZ, 0xc0, !UPT ;  /* 0x0000000312057892 */ /* 0x000fc8000f8ec0ff */
[----:B------:R-:W-:-:S03]  /*05f0*/  UISETP.NE.AND UP1, UPT, UR5, URZ, UPT ;  /* 0x000000ff0500728c */ /* 0x000fc6000bf25270 */
[----:B------:R-:W-:Y:S08]  /*0600*/  BRA.U !UP0, `(.L_x_3) ;  /* 0x00000001087c7547 */ /* 0x000ff0000b800000 */
[----:B------:R-:W0:Y:S01]  /*0610*/  LDC.64 R6, c[0x0][0x388] ;  /* 0x0000e200ff067b82 */ /* 0x000e220000000a00 */
[----:B------:R-:W1:Y:S01]  /*0620*/  LDCU.64 UR6, c[0x0][0x380] ;  /* 0x00007000ff0677ac */ /* 0x000e620008000a00 */
[----:B------:R-:W-:Y:S01]  /*0630*/  MOV R4, UR4 ;  /* 0x0000000400047c02 */ /* 0x000fe20008000f00 */
[----:B------:R-:W-:Y:S01]  /*0640*/  IMAD.U32 R15, RZ, RZ, UR18 ;  /* 0x00000012ff0f7e24 */ /* 0x000fe2000f8e00ff */
[----:B------:R-:W-:Y:S02]  /*0650*/  IADD3 R3, PT, PT, R2, UR4, RZ ;  /* 0x0000000402037c10 */ /* 0x000fe4000fffe0ff */
[----:B------:R-:W-:Y:S01]  /*0660*/  MOV R11, UR18 ;  /* 0x00000012000b7c02 */ /* 0x000fe20008000f00 */
[----:B------:R-:W-:Y:S01]  /*0670*/  IMAD R5, R4, UR18, R13 ;  /* 0x0000001204057c24 */ /* 0x000fe2000f8e020d */
[----:B------:R-:W2:Y:S01]  /*0680*/  LDC.64 R8, c[0x0][0x380] ;  /* 0x0000e000ff087b82 */ /* 0x000ea20000000a00 */
[----:B------:R-:W-:Y:S02]  /*0690*/  IADD3 R14, P0, PT, R2, UR4, RZ ;  /* 0x00000004020e7c10 */ /* 0x000fe4000ff1e0ff */
[----:B------:R-:W-:Y:S01]  /*06a0*/  MOV R17, UR18 ;  /* 0x0000001200117c02 */ /* 0x000fe20008000f00 */
[----:B0-----:R-:W-:-:S04]  /*06b0*/  IMAD.WIDE R6, R5, 0x4, R6 ;  /* 0x0000000405067825 */ /* 0x001fc800078e0206 */
[----:B------:R-:W-:Y:S02]  /*06c0*/  IMAD.WIDE.U32 R10, R11, 0x4, R6 ;  /* 0x000000040b0a7825 */ /* 0x000fe400078e0006 */
[----:B------:R-:W3:Y:S02]  /*06d0*/  LDG.E R6, desc[UR16][R6.64] ;  /* 0x0000001006067981 */ /* 0x000ee4000c1e1900 */
[----:B--2---:R-:W-:Y:S01]  /*06e0*/  IMAD.WIDE.U32 R8, R3, 0x4, R8 ;  /* 0x0000000403087825 */ /* 0x004fe200078e0008 */
[----:B------:R-:W-:Y:S02]  /*06f0*/  IADD3.X R3, PT, PT, RZ, RZ, RZ, P0, !PT ;  /* 0x000000ffff037210 */ /* 0x000fe400007fe4ff */
[----:B-1----:R-:W-:-:S03]  /*0700*/  LEA R4, P0, R14, UR6, 0x2 ;  /* 0x000000060e047c11 */ /* 0x002fc6000f8010ff */
[----:B------:R-:W3:Y:S01]  /*0710*/  LDG.E R9, desc[UR16][R8.64] ;  /* 0x0000001008097981 */ /* 0x000ee2000c1e1900 */
[----:B------:R-:W-:Y:S01]  /*0720*/  LEA.HI.X R5, R14, UR7, R3, 0x2, P0 ;  /* 0x000000070e057c11 */ /* 0x000fe200080f1403 */
[----:B------:R-:W-:Y:S02]  /*0730*/  IMAD.WIDE.U32 R14, R15, 0x4, R10 ;  /* 0x000000040f0e7825 */ /* 0x000fe400078e000a */
[----:B------:R-:W2:Y:S04]  /*0740*/  LDG.E R3, desc[UR16][R10.64] ;  /* 0x000000100a037981 */ /* 0x000ea8000c1e1900 */
[----:B------:R-:W2:Y:S01]  /*0750*/  LDG.E R18, desc[UR16][R4.64+0x4] ;  /* 0x0000041004127981 */ /* 0x000ea2000c1e1900 */
[----:B------:R-:W-:-:S03]  /*0760*/  IMAD.WIDE.U32 R16, R17, 0x4, R14 ;  /* 0x0000000411107825 */ /* 0x000fc600078e000e */
[----:B------:R-:W4:Y:S04]  /*0770*/  LDG.E R19, desc[UR16][R14.64] ;  /* 0x000000100e137981 */ /* 0x000f28000c1e1900 */
[----:B------:R-:W4:Y:S04]  /*0780*/  LDG.E R20, desc[UR16][R4.64+0x8] ;  /* 0x0000081004147981 */ /* 0x000f28000c1e1900 */
[----:B------:R-:W5:Y:S04]  /*0790*/  LDG.E R22, desc[UR16][R4.64+0xc] ;  /* 0x00000c1004167981 */ /* 0x000f68000c1e1900 */
[----:B------:R-:W5:Y:S01]  /*07a0*/  LDG.E R16, desc[UR16][R16.64] ;  /* 0x0000001010107981 */ /* 0x000f62000c1e1900 */
[----:B------:R-:W-:Y:S01]  /*07b0*/  UIADD3 UR4, UPT, UPT, UR4, 0x4, URZ ;  /* 0x0000000404047890 */ /* 0x000fe2000fffe0ff */
[----:B---3--:R-:W-:-:S04]  /*07c0*/  FFMA R9, R9, R6, R0 ;  /* 0x0000000609097223 */ /* 0x008fc80000000000 */
[----:B--2---:R-:W-:-:S04]  /*07d0*/  FFMA R3, R18, R3, R9 ;  /* 0x0000000312037223 */ /* 0x004fc80000000009 */
[----:B----4-:R-:W-:-:S04]  /*07e0*/  FFMA R3, R20, R19, R3 ;  /* 0x0000001314037223 */ /* 0x010fc80000000003 */
[----:B-----5:R-:W-:-:S07]  /*07f0*/  FFMA R0, R22, R16, R3 ;  /* 0x0000001016007223 */ /* 0x020fce0000000003 */
.L_x_3:
[----:B------:R-:W-:Y:S05]  /*0800*/  BRA.U !UP1, `(.L_x_0) ;  /* 0x0000000109a87547 */ /* 0x000fea000b800000 */
[----:B------:R-:W-:Y:S01]  /*0810*/  UISETP.NE.AND UP0, UPT, UR5, 0x1, UPT ;  /* 0x000000010500788c */ /* 0x000fe2000bf05270 */
[----:B------:R-:W-:Y:S01]  /*0820*/  MOV R4, UR4 ;  /* 0x0000000400047c02 */ /* 0x000fe20008000f00 */
[----:B------:R-:W-:Y:S02]  /*0830*/  ULOP3.LUT UR5, UR18, 0x1, URZ, 0xc0, !UPT ;  /* 0x0000000112057892 */ /* 0x000fe4000f8ec0ff */
[----:B------:R-:W-:Y:S02]  /*0840*/  MOV R17, UR18 ;  /* 0x0000001200117c02 */ /* 0x000fe40008000f00 */
[----:B------:R-:W-:Y:S01]  /*0850*/  UISETP.NE.U32.AND UP1, UPT, UR5, 0x1, UPT ;  /* 0x000000010500788c */ /* 0x000fe2000bf25070 */
[----:B------:R-:W-:-:S04]  /*0860*/  PLOP3.LUT P1, PT, PT, PT, UP0, 0x80, 0x8 ;  /* 0x000000000008781c */ /* 0x000fc80003f2f008 */
[----:B------:R-:W0:Y:S01]  /*0870*/  @UP0 LDCU.128 UR8, c[0x0][0x380] ;  /* 0x00007000ff0807ac */ /* 0x000e220008000c00 */
[----:B------:R-:W-:Y:S01]  /*0880*/  PLOP3.LUT P0, PT, PT, PT, UP1, 0x80, 0x8 ;  /* 0x000000000008781c */ /* 0x000fe20003f0f018 */
[----:B------:R-:W1:Y:S04]  /*0890*/  @UP0 LDCU.64 UR6, c[0x0][0x380] ;  /* 0x00007000ff0607ac */ /* 0x000e680008000a00 */
[----:B------:R-:W2:Y:S03]  /*08a0*/  @!UP1 LDCU.128 UR12, c[0x0][0x380] ;  /* 0x00007000ff0c97ac */ /* 0x000ea60008000c00 */
[C---:B------:R-:W-:Y:S02]  /*08b0*/  @P1 IADD3 R3, PT, PT, R2.reuse, UR4, RZ ;  /* 0x0000000402031c10 */ /* 0x040fe4000fffe0ff */
[----:B------:R-:W-:Y:S01]  /*08c0*/  @P1 IADD3 R5, P2, PT, R2, UR4, RZ ;  /* 0x0000000402051c10 */ /* 0x000fe2000ff5e0ff */
[----:B------:R-:W-:-:S04]  /*08d0*/  @UP0 UIADD3 UR4, UPT, UPT, UR4, 0x2, URZ ;  /* 0x0000000204040890 */ /* 0x000fc8000fffe0ff */
[----:B------:R-:W-:Y:S01]  /*08e0*/  @P1 IMAD.X R8, RZ, RZ, RZ, P2 ;  /* 0x000000ffff081224 */ /* 0x000fe200010e06ff */
[----:B0-----:R-:W-:Y:S02]  /*08f0*/  MOV R14, UR8 ;  /* 0x00000008000e7c02 */ /* 0x001fe40008000f00 */
[----:B------:R-:W-:Y:S02]  /*0900*/  MOV R15, UR9 ;  /* 0x00000009000f7c02 */ /* 0x000fe40008000f00 */
[----:B------:R-:W-:Y:S02]  /*0910*/  MOV R6, UR10 ;  /* 0x0000000a00067c02 */ /* 0x000fe40008000f00 */
[----:B------:R-:W-:Y:S01]  /*0920*/  MOV R7, UR11 ;  /* 0x0000000b00077c02 */ /* 0x000fe20008000f00 */
[----:B------:R-:W-:-:S04]  /*0930*/  @P1 IMAD.WIDE.U32 R14, R3, 0x4, R14 ;  /* 0x00000004030e1825 */ /* 0x000fc800078e000e */
[----:B------:R-:W-:Y:S01]  /*0940*/  @P1 IMAD R3, R4, UR18, R13 ;  /* 0x0000001204031c24 */ /* 0x000fe2000f8e020d */
[----:B-1----:R-:W-:Y:S02]  /*0950*/  @P1 LEA R4, P2, R5, UR6, 0x2 ;  /* 0x0000000605041c11 */ /* 0x002fe4000f8410ff */
[----:B------:R-:W-:Y:S01]  /*0960*/  MOV R18, UR4 ;  /* 0x0000000400127c02 */ /* 0x000fe20008000f00 */
[----:B------:R-:W-:Y:S01]  /*0970*/  @P1 IMAD.WIDE R6, R3, 0x4, R6 ;  /* 0x0000000403061825 */ /* 0x000fe200078e0206 */
[----:B------:R-:W-:Y:S01]  /*0980*/  @P1 LEA.HI.X R5, R5, UR7, R8, 0x2, P2 ;  /* 0x0000000705051c11 */ /* 0x000fe200090f1408 */
[----:B------:R-:W3:Y:S01]  /*0990*/  @P1 LDG.E R3, desc[UR16][R14.64] ;  /* 0x000000100e031981 */ /* 0x000ee2000c1e1900 */
[----:B--2---:R-:W-:Y:S01]  /*09a0*/  MOV R8, UR12 ;  /* 0x0000000c00087c02 */ /* 0x004fe20008000f00 */
[----:B------:R-:W-:Y:S01]  /*09b0*/  @!P0 IMAD R21, R18, UR18, R13 ;  /* 0x0000001212158c24 */ /* 0x000fe2000f8e020d */
[----:B------:R-:W-:Y:S01]  /*09c0*/  MOV R9, UR13 ;  /* 0x0000000d00097c02 */ /* 0x000fe20008000f00 */
[----:B------:R-:W-:Y:S01]  /*09d0*/  @P1 IMAD.WIDE.U32 R16, R17, 0x4, R6 ;  /* 0x0000000411101825 */ /* 0x000fe200078e0006 */
[----:B------:R-:W-:Y:S01]  /*09e0*/  @!P0 IADD3 R19, PT, PT, R2, UR4, RZ ;  /* 0x0000000402138c10 */ /* 0x000fe2000fffe0ff */
[----:B------:R-:W3:Y:S01]  /*09f0*/  @P1 LDG.E R6, desc[UR16][R6.64] ;  /* 0x0000001006061981 */ /* 0x000ee2000c1e1900 */
[----:B------:R-:W-:-:S02]  /*0a00*/  MOV R10, UR14 ;  /* 0x0000000e000a7c02 */ /* 0x000fc40008000f00 */
[----:B------:R-:W-:Y:S01]  /*0a10*/  MOV R11, UR15 ;  /* 0x0000000f000b7c02 */ /* 0x000fe20008000f00 */
[----:B------:R-:W-:Y:S01]  /*0a20*/  @!P0 IMAD.WIDE.U32 R8, R19, 0x4, R8 ;  /* 0x0000000413088825 */ /* 0x000fe200078e0008 */
[----:B------:R-:W2:Y:S03]  /*0a30*/  @P1 LDG.E R16, desc[UR16][R16.64] ;  /* 0x0000001010101981 */ /* 0x000ea6000c1e1900 */
[----:B------:R-:W-:Y:S01]  /*0a40*/  @!P0 IMAD.WIDE R10, R21, 0x4, R10 ;  /* 0x00000004150a8825 */ /* 0x000fe200078e020a */
[----:B------:R-:W2:Y:S04]  /*0a50*/  @P1 LDG.E R4, desc[UR16][R4.64+0x4] ;  /* 0x0000041004041981 */ /* 0x000ea8000c1e1900 */
[----:B------:R-:W4:Y:S04]  /*0a60*/  @!P0 LDG.E R9, desc[UR16][R8.64] ;  /* 0x0000001008098981 */ /* 0x000f28000c1e1900 */
[----:B------:R-:W4:Y:S01]  /*0a70*/  @!P0 LDG.E R10, desc[UR16][R10.64] ;  /* 0x000000100a0a8981 */ /* 0x000f22000c1e1900 */
[----:B---3--:R-:W-:-:S04]  /*0a80*/  @P1 FFMA R3, R3, R6, R0 ;  /* 0x0000000603031223 */ /* 0x008fc80000000000 */
[----:B--2---:R-:W-:-:S04]  /*0a90*/  @P1 FFMA R0, R4, R16, R3 ;  /* 0x0000001004001223 */ /* 0x004fc80000000003 */
[----:B----4-:R-:W-:-:S07]  /*0aa0*/  @!P0 FFMA R0, R9, R10, R0 ;  /* 0x0000000a09008223 */ /* 0x010fce0000000000 */
.L_x_0:
[----:B------:R-:W0:Y:S01]  /*0ab0*/  LDC.64 R2, c[0x0][0x390] ;  /* 0x0000e400ff027b82 */ /* 0x000e220000000a00 */
[----:B------:R-:W-:-:S04]  /*0ac0*/  IMAD R13, R12, UR18, R13 ;  /* 0x000000120c0d7c24 */ /* 0x000fc8000f8e020d */
[----:B0-----:R-:W-:-:S05]  /*0ad0*/  IMAD.WIDE R2, R13, 0x4, R2 ;  /* 0x000000040d027825 */ /* 0x001fca00078e0202 */
[----:B------:R-:W2:Y:S02]  /*0ae0*/  LDG.E R5, desc[UR16][R2.64] ;  /* 0x0000001002057981 */ /* 0x000ea4000c1e1900 */
[----:B--2---:R-:W-:-:S05]  /*0af0*/  FFMA R5, RZ, R5, R0 ;  /* 0x00000005ff057223 */ /* 0x004fca0000000000 */
[----:B------:R-:W-:Y:S01]  /*0b00*/  STG.E desc[UR16][R2.64], R5 ;  /* 0x0000000502007986 */ /* 0x000fe2000c101910 */
[----:B------:R-:W-:Y:S05]  /*0b10*/  EXIT ;  /* 0x000000000000794d */ /* 0x000fea0003800000 */
.L_x_4:
[----:B------:R-:W-:-:S00]  /*0b20*/  BRA `(.L_x_4) ;  /* 0xfffffffc00fc7947 */ /* 0x000fc0000383ffff */
[----:B------:R-:W-:-:S00]  /*0b30*/  NOP ;  /* 0x0000000000007918 */ /* 0x000fc00000000000 */
        /* <DEDUP_REMOVED lines=12> */
.L_x_5:


//--------------------- .nv.shared.reserved.0     --------------------------
	.section	.nv.shared.reserved.0,"aw",@nobits
	.weak		__nv_reservedSMEM_offset_0_alias
	.size		__nv_reservedSMEM_offset_0_alias, 0, 64
	.other		__nv_reservedSMEM_offset_0_alias,@"STO_CUDA_RESERVED_SHARED STV_DEFAULT"
__nv_reservedSMEM_offset_0_alias:
	.zero		0
	.zero		64


//--------------------- .nv.constant0._Z15coalescedkernelPfS_S_iii --------------------------
	.section	.nv.constant0._Z15coalescedkernelPfS_S_iii,"a",@progbits
	.sectionflags	@""
	.align	4
.nv.constant0._Z15coalescedkernelPfS_S_iii:
	.zero		932


//--------------------- SYMBOLS --------------------------

	.type		.nv.reservedSmem.offset0,@object
	.size		.nv.reservedSmem.offset0,0x4
